//
// Generated by NVIDIA NVVM Compiler
//
// Compiler Build ID: CL-36424714
// Cuda compilation tools, release 13.0, V13.0.88
// Based on NVVM 20.0.0
//

.version 9.0
.target sm_100
.address_size 64

	// .globl	multimem_madness

.visible .entry multimem_madness(
	.param .u64 .ptr .align 1 multimem_madness_param_0,
	.param .u64 .ptr .align 1 multimem_madness_param_1,
	.param .u64 .ptr .align 1 multimem_madness_param_2,
	.param .u64 .ptr .align 1 multimem_madness_param_3,
	.param .u64 .ptr .align 1 multimem_madness_param_4
)
{
	.reg .b16 	%rs<2>;
	.reg .b32 	%r<7>;
	.reg .b32 	%f<22>;
	.reg .b64 	%rd<18>;
	.reg .b64 	%fd<2>;

	ld.param.u64 	%rd7, [multimem_madness_param_0];
	ld.param.u64 	%rd8, [multimem_madness_param_1];
	ld.param.u64 	%rd9, [multimem_madness_param_3];
	ld.param.u64 	%rd10, [multimem_madness_param_4];
	mov.u32 	%r3, %ctaid.x;
	mov.u32 	%r4, %ntid.x;
	mov.u32 	%r5, %tid.x;
	mad.lo.s32 	%r6, %r3, %r4, %r5;
	mul.wide.s32 	%rd11, %r6, 4;
	add.s64 	%rd1, %rd10, %rd11;
	// begin inline asm
	multimem.ld_reduce.global.min.s32 %r1, [%rd1];
	// end inline asm
	add.s64 	%rd2, %rd8, %rd11;
	// begin inline asm
	multimem.ld_reduce.acquire.gpu.global.add.f32 %f1, [%rd2];
	// end inline asm
	mov.b16 	%rs1, 0;
	// begin inline asm
	{  cvt.f32.f16 %f2, %rs1;}

	// end inline asm
	add.f32 	%f5, %f2, %f2;
	add.f32 	%f6, %f5, 0f00000000;
	add.f32 	%f7, %f6, 0f00000000;
	add.f32 	%f8, %f7, %f1;
	add.f32 	%f9, %f8, 0f00000000;
	add.f32 	%f10, %f9, 0f00000000;
	add.f32 	%f11, %f10, 0f00000000;
	add.f32 	%f12, %f11, 0f00000000;
	add.f32 	%f13, %f12, 0f00000000;
	add.f32 	%f14, %f13, 0f00000000;
	add.f32 	%f15, %f14, 0f00000000;
	add.f32 	%f16, %f15, 0f00000000;
	add.f32 	%f17, %f16, 0f00000000;
	add.f32 	%f18, %f17, 0f00000000;
	add.f32 	%f19, %f18, 0f00000000;
	add.f32 	%f20, %f19, 0f00000000;
	add.f32 	%f21, %f20, 0f00000000;
	add.f32 	%f4, %f21, 0f00000000;
	cvta.to.global.u64 	%rd12, %rd9;
	cvta.to.global.u64 	%rd13, %rd7;
	add.s64 	%rd14, %rd9, %rd11;
	add.s64 	%rd3, %rd14, 4;
	// begin inline asm
	multimem.st.relaxed.gpu.global.b32 [%rd3], %r1;
	// end inline asm
	add.s64 	%rd15, %rd7, %rd11;
	add.s64 	%rd5, %rd15, 4;
	// begin inline asm
	multimem.st.release.gpu.global.f32 [%rd5], %f4;
	// end inline asm
	cvt.f64.f32 	%fd1, %f4;
	// begin inline asm
	multimem.red.relaxed.gpu.global.add.f64  [%rd5], %fd1;
	// end inline asm
	add.s64 	%rd6, %rd15, 8;
	// begin inline asm
	multimem.red.relaxed.sys.global.add.f32  [%rd6], %f4;
	// end inline asm
	add.s64 	%rd16, %rd12, %rd11;
	st.global.u32 	[%rd16], %r1;
	add.s64 	%rd17, %rd13, %rd11;
	st.global.f32 	[%rd17], %f4;
	ret;

}


// ===== COMPILED SASS (sm_100) =====

	.target	sm_100

	.elftype	@"ET_EXEC"


//--------------------- .note.nv.tkinfo           --------------------------
	.section	.note.nv.tkinfo,"",@"SHT_NOTE"
	.sectionflags	@"SHF_NOTE_NV_TKINFO"
	.tkinfo
        /*0018*/ 	.word	0x00000002
        /*0030*/ 	.string	""
        /*0030*/ 	.string	"ptxas"
        /*0030*/ 	.string	"Cuda compilation tools, release 13.0, V13.0.88"
        /*0030*/ 	.string	"Build cuda_13.0.r13.0/compiler.36424714_0"
        /*0030*/ 	.string	"-arch sm_100 -m 64 "



//--------------------- .note.nv.cuinfo           --------------------------
	.section	.note.nv.cuinfo,"",@"SHT_NOTE"
	.sectionflags	@"SHF_NOTE_NV_CUINFO"
        /*0018*/ 	.short	0x0002
        /*001a*/ 	.short	0x0064
        /*001c*/ 	.short	0x0082
	.zero		2


//--------------------- .nv.info                  --------------------------
	.section	.nv.info,"",@"SHT_CUDA_INFO"
	.align	4


	//----- nvinfo : EIATTR_REGCOUNT
	.align		4
        /*0000*/ 	.byte	0x04, 0x2f
        /*0002*/ 	.short	(.L_1 - .L_0)
	.align		4
.L_0:
        /*0004*/ 	.word	index@(multimem_madness)
        /*0008*/ 	.word	0x0000000c


	//----- nvinfo : EIATTR_FRAME_SIZE
	.align		4
.L_1:
        /*000c*/ 	.byte	0x04, 0x11
        /*000e*/ 	.short	(.L_3 - .L_2)
	.align		4
.L_2:
        /*0010*/ 	.word	index@(multimem_madness)
        /*0014*/ 	.word	0x00000000


	//----- nvinfo : EIATTR_MIN_STACK_SIZE
	.align		4
.L_3:
        /*0018*/ 	.byte	0x04, 0x12
        /*001a*/ 	.short	(.L_5 - .L_4)
	.align		4
.L_4:
        /*001c*/ 	.word	index@(multimem_madness)
        /*0020*/ 	.word	0x00000000
.L_5:


//--------------------- .nv.compat                --------------------------
	.section	.nv.compat,"",@"SHT_CUDA_COMPAT_INFO"
	.align	4
        /*0000*/ 	.byte	0x02, 0x09, 0x00, 0x00, 0x02, 0x02, 0x01, 0x00, 0x02, 0x05, 0x05, 0x00, 0x03, 0x07, 0x01, 0x01
        /*0010*/ 	.byte	0x02, 0x03, 0x00, 0x00, 0x02, 0x06, 0x01, 0x00, 0x04, 0x0b, 0x08, 0x00, 0x09, 0x00, 0x00, 0x00
        /*0020*/ 	.byte	0x00, 0x00, 0x00, 0x00


//--------------------- .nv.info.multimem_madness --------------------------
	.section	.nv.info.multimem_madness,"",@"SHT_CUDA_INFO"
	.sectionflags	@""
	.align	4


	//----- nvinfo : EIATTR_CUDA_API_VERSION
	.align		4
        /*0000*/ 	.byte	0x04, 0x37
        /*0002*/ 	.short	(.L_7 - .L_6)
.L_6:
        /*0004*/ 	.word	0x00000082


	//----- nvinfo : EIATTR_KPARAM_INFO
	.align		4
.L_7:
        /*0008*/ 	.byte	0x04, 0x17
        /*000a*/ 	.short	(.L_9 - .L_8)
.L_8:
        /*000c*/ 	.word	0x00000000
        /*0010*/ 	.short	0x0004
        /*0012*/ 	.short	0x0020
        /*0014*/ 	.byte	0x00, 0xf5, 0x21, 0x00


	//----- nvinfo : EIATTR_KPARAM_INFO
	.align		4
.L_9:
        /*0018*/ 	.byte	0x04, 0x17
        /*001a*/ 	.short	(.L_11 - .L_10)
.L_10:
        /*001c*/ 	.word	0x00000000
        /*0020*/ 	.short	0x0003
        /*0022*/ 	.short	0x0018
        /*0024*/ 	.byte	0x00, 0xf5, 0x21, 0x00


	//----- nvinfo : EIATTR_KPARAM_INFO
	.align		4
.L_11:
        /*0028*/ 	.byte	0x04, 0x17
        /*002a*/ 	.short	(.L_13 - .L_12)
.L_12:
        /*002c*/ 	.word	0x00000000
        /*0030*/ 	.short	0x0002
        /*0032*/ 	.short	0x0010
        /*0034*/ 	.byte	0x00, 0xf5, 0x21, 0x00


	//----- nvinfo : EIATTR_KPARAM_INFO
	.align		4
.L_13:
        /*0038*/ 	.byte	0x04, 0x17
        /*003a*/ 	.short	(.L_15 - .L_14)
.L_14:
        /*003c*/ 	.word	0x00000000
        /*0040*/ 	.short	0x0001
        /*0042*/ 	.short	0x0008
        /*0044*/ 	.byte	0x00, 0xf5, 0x21, 0x00


	//----- nvinfo : EIATTR_KPARAM_INFO
	.align		4
.L_15:
        /*0048*/ 	.byte	0x04, 0x17
        /*004a*/ 	.short	(.L_17 - .L_16)
.L_16:
        /*004c*/ 	.word	0x00000000
        /*0050*/ 	.short	0x0000
        /*0052*/ 	.short	0x0000
        /*0054*/ 	.byte	0x00, 0xf5, 0x21, 0x00


	//----- nvinfo : EIATTR_SPARSE_MMA_MASK
	.align		4
.L_17:
        /*0058*/ 	.byte	0x03, 0x50
        /*005a*/ 	.short	0x0000


	//----- nvinfo : EIATTR_MAXREG_COUNT
	.align		4
        /*005c*/ 	.byte	0x03, 0x1b
        /*005e*/ 	.short	0x00ff


	//----- nvinfo : EIATTR_MERCURY_ISA_VERSION
	.align		4
        /*0060*/ 	.byte	0x03, 0x5f
        /*0062*/ 	.short	0x0101


	//----- nvinfo : EIATTR_VRC_CTA_INIT_COUNT
	.align		4
        /*0064*/ 	.byte	0x02, 0x4a
	.zero		1
	.zero		1


	//----- nvinfo : EIATTR_EXIT_INSTR_OFFSETS
	.align		4
        /*0068*/ 	.byte	0x04, 0x1c
        /*006a*/ 	.short	(.L_19 - .L_18)


	//   ....[0]....
.L_18:
        /*006c*/ 	.word	0x000002a0


	//----- nvinfo : EIATTR_CBANK_PARAM_SIZE
	.align		4
.L_19:
        /*0070*/ 	.byte	0x03, 0x19
        /*0072*/ 	.short	0x0028


	//----- nvinfo : EIATTR_PARAM_CBANK
	.align		4
        /*0074*/ 	.byte	0x04, 0x0a
        /*0076*/ 	.short	(.L_21 - .L_20)
	.align		4
.L_20:
        /*0078*/ 	.word	index@(.nv.constant0.multimem_madness)
        /*007c*/ 	.short	0x0380
        /*007e*/ 	.short	0x0028


	//----- nvinfo : EIATTR_SW_WAR
	.align		4
.L_21:
        /*0080*/ 	.byte	0x04, 0x36
        /*0082*/ 	.short	(.L_23 - .L_22)
.L_22:
        /*0084*/ 	.word	0x00000008
.L_23:


//--------------------- .nv.callgraph             --------------------------
	.section	.nv.callgraph,"",@"SHT_CUDA_CALLGRAPH"
	.align	4
	.sectionentsize	8
	.align		4
        /*0000*/ 	.word	0x00000000
	.align		4
        /*0004*/ 	.word	0xffffffff
	.align		4
        /*0008*/ 	.word	0x00000000
	.align		4
        /*000c*/ 	.word	0xfffffffe
	.align		4
        /*0010*/ 	.word	0x00000000
	.align		4
        /*0014*/ 	.word	0xfffffffd
	.align		4
        /*0018*/ 	.word	0x00000000
	.align		4
        /*001c*/ 	.word	0xfffffffc


//--------------------- .text.multimem_madness    --------------------------
	.section	.text.multimem_madness,"ax",@progbits
	.align	128
        .global         multimem_madness
        .type           multimem_madness,@function
        .size           multimem_madness,(.L_x_1 - multimem_madness)
        .other          multimem_madness,@"STO_CUDA_ENTRY STV_DEFAULT"
multimem_madness:
.text.multimem_madness:
[----:B------:R-:W-:Y:S01]  /*0000*/  LDC R1, c[0x0][0x37c] ;  /* 0x0000df00ff017b82 */ /* 0x000fe20000000800 */
[----:B------:R-:W0:Y:S07]  /*0010*/  S2R R7, SR_TID.X ;  /* 0x0000000000077919 */ /* 0x000e2e0000002100 */
[----:B------:R-:W0:Y:S08]  /*0020*/  S2UR UR4, SR_CTAID.X ;  /* 0x00000000000479c3 */ /* 0x000e300000002500 */
[----:B------:R-:W0:Y:S08]  /*0030*/  LDC R0, c[0x0][0x360] ;  /* 0x0000d800ff007b82 */ /* 0x000e300000000800 */
[----:B------:R-:W1:Y:S08]  /*0040*/  LDC.64 R2, c[0x0][0x3a0] ;  /* 0x0000e800ff027b82 */ /* 0x000e700000000a00 */
[----:B------:R-:W2:Y:S01]  /*0050*/  LDC.64 R4, c[0x0][0x388] ;  /* 0x0000e200ff047b82 */ /* 0x000ea20000000a00 */
[----:B0-----:R-:W-:-:S04]  /*0060*/  IMAD R0, R0, UR4, R7 ;  /* 0x0000000400007c24 */ /* 0x001fc8000f8e0207 */
[----:B-1----:R-:W-:-:S06]  /*0070*/  IMAD.WIDE R2, R0, 0x4, R2 ;  /* 0x0000000400027825 */ /* 0x002fcc00078e0202 */
[----:B------:R0:W3:Y:S01]  /*0080*/  LDGMC.E.MIN.S32.STRONG.SYS R2, [R2.64+URZ] ;  /* 0x00000000020279a4 */ /* 0x0000e200088343ff */
[----:B--2---:R-:W-:-:S06]  /*0090*/  IMAD.WIDE R4, R0, 0x4, R4 ;  /* 0x0000000400047825 */ /* 0x004fcc00078e0204 */
[----:B------:R-:W2:Y:S04]  /*00a0*/  LDGMC.E.ADD.F32.RN.STRONG.SYS R4, [R4.64+URZ] ;  /* 0x00000000040479a5 */ /* 0x000ea800080359ff */
[----:B--2---:R-:W-:Y:S01]  /*00b0*/  CCTL.IVALL ;  /* 0x00000000ff00798f */ /* 0x004fe20002000000 */
[----:B------:R-:W3:Y:S01]  /*00c0*/  LDCU.64 UR4, c[0x0][0x358] ;  /* 0x00006b00ff0477ac */ /* 0x000ee20008000a00 */
[----:B------:R-:W-:Y:S02]  /*00d0*/  FADD R6, RZ, R4 ;  /* 0x00000004ff067221 */ /* 0x000fe40000000000 */
[----:B------:R-:W1:Y:S02]  /*00e0*/  LDC.64 R4, c[0x0][0x398] ;  /* 0x0000e600ff047b82 */ /* 0x000e640000000a00 */
[----:B------:R-:W-:-:S04]  /*00f0*/  FADD R6, RZ, R6 ;  /* 0x00000006ff067221 */ /* 0x000fc80000000000 */
        /* <DEDUP_REMOVED lines=9> */
[----:B0-----:R-:W-:Y:S02]  /*0190*/  FADD R3, RZ, R6 ;  /* 0x00000006ff037221 */ /* 0x001fe40000000000 */
[----:B------:R-:W0:Y:S02]  /*01a0*/  LDC.64 R6, c[0x0][0x380] ;  /* 0x0000e000ff067b82 */ /* 0x000e240000000a00 */
[----:B------:R-:W-:-:S04]  /*01b0*/  FADD R3, RZ, R3 ;  /* 0x00000003ff037221 */ /* 0x000fc80000000000 */
[----:B------:R-:W-:-:S04]  /*01c0*/  FADD R3, RZ, R3 ;  /* 0x00000003ff037221 */ /* 0x000fc80000000000 */
[----:B------:R-:W-:-:S04]  /*01d0*/  FADD R3, RZ, R3 ;  /* 0x00000003ff037221 */ /* 0x000fc80000000000 */
[----:B------:R-:W2:Y:S01]  /*01e0*/  F2F.F64.F32 R8, R3 ;  /* 0x0000000300087310 */ /* 0x000ea20000201800 */
[----:B-1----:R-:W-:-:S05]  /*01f0*/  IMAD.WIDE R4, R0, 0x4, R4 ;  /* 0x0000000400047825 */ /* 0x002fca00078e0204 */
[----:B---3--:R-:W-:Y:S01]  /*0200*/  STG.E.STRONG.GPU desc[UR4][R4.64+0x4], R2 ;  /* 0x0000040204007986 */ /* 0x008fe2000c10f904 */
[----:B0-----:R-:W-:Y:S01]  /*0210*/  IMAD.WIDE R6, R0, 0x4, R6 ;  /* 0x0000000400067825 */ /* 0x001fe200078e0206 */
[----:B------:R-:W-:Y:S06]  /*0220*/  MEMBAR.ALL.GPU ;  /* 0x0000000000007992 */ /* 0x000fec000000a000 */
[----:B------:R-:W-:-:S00]  /*0230*/  ERRBAR ;  /* 0x00000000000079ab */ /* 0x000fc00000000000 */
[----:B------:R-:W-:Y:S06]  /*0240*/  CGAERRBAR ;  /* 0x00000000000075ab */ /* 0x000fec0000000000 */
[----:B------:R-:W-:Y:S04]  /*0250*/  STG.E.STRONG.GPU desc[UR4][R6.64+0x4], R3 ;  /* 0x0000040306007986 */ /* 0x000fe8000c10f904 */
[----:B--2---:R-:W-:Y:S04]  /*0260*/  REDG.E.ADD.F64.RN.STRONG.GPU desc[UR4][R6.64+0x4], R8 ;  /* 0x00000408060079a6 */ /* 0x004fe8000c12ff04 */
[----:B------:R-:W-:Y:S04]  /*0270*/  REDG.E.ADD.F32.FTZ.RN.STRONG.SYS desc[UR4][R6.64+0x8], R3 ;  /* 0x00000803060079a6 */ /* 0x000fe8000c135304 */
[----:B------:R-:W-:Y:S04]  /*0280*/  STG.E desc[UR4][R4.64], R2 ;  /* 0x0000000204007986 */ /* 0x000fe8000c101904 */
[----:B------:R-:W-:Y:S01]  /*0290*/  STG.E desc[UR4][R6.64], R3 ;  /* 0x0000000306007986 */ /* 0x000fe2000c101904 */
[----:B------:R-:W-:Y:S05]  /*02a0*/  EXIT ;  /* 0x000000000000794d */ /* 0x000fea0003800000 */
.L_x_0:
[----:B------:R-:W-:-:S00]  /*02b0*/  BRA `(.L_x_0) ;  /* 0xfffffffc00fc7947 */ /* 0x000fc0000383ffff */
[----:B------:R-:W-:-:S00]  /*02c0*/  NOP ;  /* 0x0000000000007918 */ /* 0x000fc00000000000 */
        /* <DEDUP_REMOVED lines=11> */
.L_x_1:


//--------------------- .nv.shared.reserved.0     --------------------------
	.section	.nv.shared.reserved.0,"aw",@nobits
	.weak		__nv_reservedSMEM_offset_0_alias
	.size		__nv_reservedSMEM_offset_0_alias, 0, 64
	.other		__nv_reservedSMEM_offset_0_alias,@"STO_CUDA_RESERVED_SHARED STV_DEFAULT"
__nv_reservedSMEM_offset_0_alias:
	.zero		0
	.zero		64


//--------------------- .nv.constant0.multimem_madness --------------------------
	.section	.nv.constant0.multimem_madness,"a",@progbits
	.sectionflags	@""
	.align	4
.nv.constant0.multimem_madness:
	.zero		936


//--------------------- SYMBOLS --------------------------

	.type		.nv.reservedSmem.offset0,@object
	.size		.nv.reservedSmem.offset0,0x4
